//
// Generated by NVIDIA NVVM Compiler
//
// Compiler Build ID: CL-36424714
// Cuda compilation tools, release 13.0, V13.0.88
// Based on NVVM 20.0.0
//

.version 9.0
.target sm_100
.address_size 64

	// .globl	_Z16matrixMultiply1DPKiS0_Piiii

.visible .entry _Z16matrixMultiply1DPKiS0_Piiii(
	.param .u64 .ptr .align 1 _Z16matrixMultiply1DPKiS0_Piiii_param_0,
	.param .u64 .ptr .align 1 _Z16matrixMultiply1DPKiS0_Piiii_param_1,
	.param .u64 .ptr .align 1 _Z16matrixMultiply1DPKiS0_Piiii_param_2,
	.param .u32 _Z16matrixMultiply1DPKiS0_Piiii_param_3,
	.param .u32 _Z16matrixMultiply1DPKiS0_Piiii_param_4,
	.param .u32 _Z16matrixMultiply1DPKiS0_Piiii_param_5
)
{
	.reg .pred 	%p<13>;
	.reg .b32 	%r<107>;
	.reg .b64 	%rd<53>;

	ld.param.u64 	%rd7, [_Z16matrixMultiply1DPKiS0_Piiii_param_0];
	ld.param.u64 	%rd8, [_Z16matrixMultiply1DPKiS0_Piiii_param_1];
	ld.param.u64 	%rd6, [_Z16matrixMultiply1DPKiS0_Piiii_param_2];
	ld.param.u32 	%r32, [_Z16matrixMultiply1DPKiS0_Piiii_param_3];
	ld.param.u32 	%r30, [_Z16matrixMultiply1DPKiS0_Piiii_param_4];
	ld.param.u32 	%r31, [_Z16matrixMultiply1DPKiS0_Piiii_param_5];
	cvta.to.global.u64 	%rd1, %rd8;
	cvta.to.global.u64 	%rd2, %rd7;
	mov.u32 	%r33, %ctaid.y;
	mov.u32 	%r34, %ntid.y;
	mov.u32 	%r35, %tid.y;
	mad.lo.s32 	%r1, %r33, %r34, %r35;
	mov.u32 	%r36, %ctaid.x;
	mov.u32 	%r37, %ntid.x;
	mov.u32 	%r38, %tid.x;
	mad.lo.s32 	%r2, %r36, %r37, %r38;
	setp.ge.s32 	%p1, %r1, %r32;
	setp.ge.s32 	%p2, %r2, %r31;
	or.pred  	%p3, %p1, %p2;
	@%p3 bra 	$L__BB0_14;
	setp.lt.s32 	%p4, %r30, 1;
	mov.b32 	%r106, 0;
	@%p4 bra 	$L__BB0_13;
	mul.lo.s32 	%r3, %r30, %r1;
	and.b32  	%r4, %r30, 7;
	setp.lt.u32 	%p5, %r30, 8;
	mov.b32 	%r101, 0;
	mov.u32 	%r106, %r101;
	@%p5 bra 	$L__BB0_5;
	and.b32  	%r101, %r30, 2147483640;
	neg.s32 	%r95, %r101;
	shl.b32 	%r7, %r31, 3;
	mul.wide.u32 	%rd9, %r3, 4;
	add.s64 	%rd10, %rd9, %rd2;
	add.s64 	%rd52, %rd10, 16;
	mov.b32 	%r106, 0;
	mul.wide.s32 	%rd13, %r31, 4;
	mov.u32 	%r94, %r2;
$L__BB0_4:
	.pragma "nounroll";
	ld.global.u32 	%r43, [%rd52+-16];
	mul.wide.s32 	%rd11, %r94, 4;
	add.s64 	%rd12, %rd1, %rd11;
	ld.global.u32 	%r44, [%rd12];
	mad.lo.s32 	%r45, %r44, %r43, %r106;
	ld.global.u32 	%r46, [%rd52+-12];
	add.s64 	%rd14, %rd12, %rd13;
	ld.global.u32 	%r47, [%rd14];
	mad.lo.s32 	%r48, %r47, %r46, %r45;
	ld.global.u32 	%r49, [%rd52+-8];
	add.s64 	%rd15, %rd14, %rd13;
	ld.global.u32 	%r50, [%rd15];
	mad.lo.s32 	%r51, %r50, %r49, %r48;
	ld.global.u32 	%r52, [%rd52+-4];
	add.s64 	%rd16, %rd15, %rd13;
	ld.global.u32 	%r53, [%rd16];
	mad.lo.s32 	%r54, %r53, %r52, %r51;
	ld.global.u32 	%r55, [%rd52];
	add.s64 	%rd17, %rd16, %rd13;
	ld.global.u32 	%r56, [%rd17];
	mad.lo.s32 	%r57, %r56, %r55, %r54;
	ld.global.u32 	%r58, [%rd52+4];
	add.s64 	%rd18, %rd17, %rd13;
	ld.global.u32 	%r59, [%rd18];
	mad.lo.s32 	%r60, %r59, %r58, %r57;
	ld.global.u32 	%r61, [%rd52+8];
	add.s64 	%rd19, %rd18, %rd13;
	ld.global.u32 	%r62, [%rd19];
	mad.lo.s32 	%r63, %r62, %r61, %r60;
	ld.global.u32 	%r64, [%rd52+12];
	add.s64 	%rd20, %rd19, %rd13;
	ld.global.u32 	%r65, [%rd20];
	mad.lo.s32 	%r106, %r65, %r64, %r63;
	add.s32 	%r95, %r95, 8;
	add.s32 	%r94, %r94, %r7;
	add.s64 	%rd52, %rd52, 32;
	setp.ne.s32 	%p6, %r95, 0;
	@%p6 bra 	$L__BB0_4;
$L__BB0_5:
	setp.eq.s32 	%p7, %r4, 0;
	@%p7 bra 	$L__BB0_13;
	and.b32  	%r17, %r30, 3;
	setp.lt.u32 	%p8, %r4, 4;
	@%p8 bra 	$L__BB0_8;
	add.s32 	%r67, %r101, %r3;
	mul.wide.u32 	%rd21, %r67, 4;
	add.s64 	%rd22, %rd2, %rd21;
	ld.global.u32 	%r68, [%rd22];
	mad.lo.s32 	%r69, %r101, %r31, %r2;
	mul.wide.s32 	%rd23, %r69, 4;
	add.s64 	%rd24, %rd1, %rd23;
	ld.global.u32 	%r70, [%rd24];
	mad.lo.s32 	%r71, %r70, %r68, %r106;
	cvt.u64.u32 	%rd25, %r3;
	cvt.u64.u32 	%rd26, %r101;
	add.s64 	%rd27, %rd26, %rd25;
	shl.b64 	%rd28, %rd27, 2;
	add.s64 	%rd29, %rd2, %rd28;
	ld.global.u32 	%r72, [%rd29+4];
	mul.wide.s32 	%rd30, %r31, 4;
	add.s64 	%rd31, %rd24, %rd30;
	ld.global.u32 	%r73, [%rd31];
	mad.lo.s32 	%r74, %r73, %r72, %r71;
	ld.global.u32 	%r75, [%rd29+8];
	add.s64 	%rd32, %rd31, %rd30;
	ld.global.u32 	%r76, [%rd32];
	mad.lo.s32 	%r77, %r76, %r75, %r74;
	ld.global.u32 	%r78, [%rd29+12];
	add.s64 	%rd33, %rd32, %rd30;
	ld.global.u32 	%r79, [%rd33];
	mad.lo.s32 	%r106, %r79, %r78, %r77;
	add.s32 	%r101, %r101, 4;
$L__BB0_8:
	setp.eq.s32 	%p9, %r17, 0;
	@%p9 bra 	$L__BB0_13;
	setp.eq.s32 	%p10, %r17, 1;
	@%p10 bra 	$L__BB0_11;
	add.s32 	%r81, %r101, %r3;
	mul.wide.u32 	%rd34, %r81, 4;
	add.s64 	%rd35, %rd2, %rd34;
	ld.global.u32 	%r82, [%rd35];
	mad.lo.s32 	%r83, %r101, %r31, %r2;
	mul.wide.s32 	%rd36, %r83, 4;
	add.s64 	%rd37, %rd1, %rd36;
	ld.global.u32 	%r84, [%rd37];
	mad.lo.s32 	%r85, %r84, %r82, %r106;
	cvt.u64.u32 	%rd38, %r3;
	cvt.u64.u32 	%rd39, %r101;
	add.s64 	%rd40, %rd39, %rd38;
	shl.b64 	%rd41, %rd40, 2;
	add.s64 	%rd42, %rd2, %rd41;
	ld.global.u32 	%r86, [%rd42+4];
	mul.wide.s32 	%rd43, %r31, 4;
	add.s64 	%rd44, %rd37, %rd43;
	ld.global.u32 	%r87, [%rd44];
	mad.lo.s32 	%r106, %r87, %r86, %r85;
	add.s32 	%r101, %r101, 2;
$L__BB0_11:
	and.b32  	%r88, %r30, 1;
	setp.eq.b32 	%p11, %r88, 1;
	not.pred 	%p12, %p11;
	@%p12 bra 	$L__BB0_13;
	add.s32 	%r89, %r101, %r3;
	mul.wide.u32 	%rd45, %r89, 4;
	add.s64 	%rd46, %rd2, %rd45;
	ld.global.u32 	%r90, [%rd46];
	mad.lo.s32 	%r91, %r101, %r31, %r2;
	mul.wide.s32 	%rd47, %r91, 4;
	add.s64 	%rd48, %rd1, %rd47;
	ld.global.u32 	%r92, [%rd48];
	mad.lo.s32 	%r106, %r92, %r90, %r106;
$L__BB0_13:
	mad.lo.s32 	%r93, %r31, %r1, %r2;
	cvta.to.global.u64 	%rd49, %rd6;
	mul.wide.s32 	%rd50, %r93, 4;
	add.s64 	%rd51, %rd49, %rd50;
	st.global.u32 	[%rd51], %r106;
$L__BB0_14:
	ret;

}


// ===== COMPILED SASS (sm_100) =====

	.target	sm_100

	.elftype	@"ET_EXEC"


//--------------------- .note.nv.tkinfo           --------------------------
	.section	.note.nv.tkinfo,"",@"SHT_NOTE"
	.sectionflags	@"SHF_NOTE_NV_TKINFO"
	.tkinfo
        /*0018*/ 	.word	0x00000002
        /*0030*/ 	.string	""
        /*0030*/ 	.string	"ptxas"
        /*0030*/ 	.string	"Cuda compilation tools, release 13.0, V13.0.88"
        /*0030*/ 	.string	"Build cuda_13.0.r13.0/compiler.36424714_0"
        /*0030*/ 	.string	"-arch sm_100 -m 64 "



//--------------------- .note.nv.cuinfo           --------------------------
	.section	.note.nv.cuinfo,"",@"SHT_NOTE"
	.sectionflags	@"SHF_NOTE_NV_CUINFO"
        /*0018*/ 	.short	0x0002
        /*001a*/ 	.short	0x0064
        /*001c*/ 	.short	0x0082
	.zero		2


//--------------------- .nv.info                  --------------------------
	.section	.nv.info,"",@"SHT_CUDA_INFO"
	.align	4


	//----- nvinfo : EIATTR_REGCOUNT
	.align		4
        /*0000*/ 	.byte	0x04, 0x2f
        /*0002*/ 	.short	(.L_1 - .L_0)
	.align		4
.L_0:
        /*0004*/ 	.word	index@(_Z16matrixMultiply1DPKiS0_Piiii)
        /*0008*/ 	.word	0x00000020


	//----- nvinfo : EIATTR_FRAME_SIZE
	.align		4
.L_1:
        /*000c*/ 	.byte	0x04, 0x11
        /*000e*/ 	.short	(.L_3 - .L_2)
	.align		4
.L_2:
        /*0010*/ 	.word	index@(_Z16matrixMultiply1DPKiS0_Piiii)
        /*0014*/ 	.word	0x00000000


	//----- nvinfo : EIATTR_MIN_STACK_SIZE
	.align		4
.L_3:
        /*0018*/ 	.byte	0x04, 0x12
        /*001a*/ 	.short	(.L_5 - .L_4)
	.align		4
.L_4:
        /*001c*/ 	.word	index@(_Z16matrixMultiply1DPKiS0_Piiii)
        /*0020*/ 	.word	0x00000000
.L_5:


//--------------------- .nv.compat                --------------------------
	.section	.nv.compat,"",@"SHT_CUDA_COMPAT_INFO"
	.align	4
        /*0000*/ 	.byte	0x02, 0x09, 0x00, 0x00, 0x02, 0x02, 0x01, 0x00, 0x02, 0x05, 0x05, 0x00, 0x03, 0x07, 0x01, 0x01
        /*0010*/ 	.byte	0x02, 0x03, 0x00, 0x00, 0x02, 0x06, 0x01, 0x00, 0x04, 0x0b, 0x08, 0x00, 0x09, 0x00, 0x00, 0x00
        /*0020*/ 	.byte	0x00, 0x00, 0x00, 0x00


//--------------------- .nv.info._Z16matrixMultiply1DPKiS0_Piiii --------------------------
	.section	.nv.info._Z16matrixMultiply1DPKiS0_Piiii,"",@"SHT_CUDA_INFO"
	.sectionflags	@""
	.align	4


	//----- nvinfo : EIATTR_CUDA_API_VERSION
	.align		4
        /*0000*/ 	.byte	0x04, 0x37
        /*0002*/ 	.short	(.L_7 - .L_6)
.L_6:
        /*0004*/ 	.word	0x00000082


	//----- nvinfo : EIATTR_KPARAM_INFO
	.align		4
.L_7:
        /*0008*/ 	.byte	0x04, 0x17
        /*000a*/ 	.short	(.L_9 - .L_8)
.L_8:
        /*000c*/ 	.word	0x00000000
        /*0010*/ 	.short	0x0005
        /*0012*/ 	.short	0x0020
        /*0014*/ 	.byte	0x00, 0xf0, 0x11, 0x00


	//----- nvinfo : EIATTR_KPARAM_INFO
	.align		4
.L_9:
        /*0018*/ 	.byte	0x04, 0x17
        /*001a*/ 	.short	(.L_11 - .L_10)
.L_10:
        /*001c*/ 	.word	0x00000000
        /*0020*/ 	.short	0x0004
        /*0022*/ 	.short	0x001c
        /*0024*/ 	.byte	0x00, 0xf0, 0x11, 0x00


	//----- nvinfo : EIATTR_KPARAM_INFO
	.align		4
.L_11:
        /*0028*/ 	.byte	0x04, 0x17
        /*002a*/ 	.short	(.L_13 - .L_12)
.L_12:
        /*002c*/ 	.word	0x00000000
        /*0030*/ 	.short	0x0003
        /*0032*/ 	.short	0x0018
        /*0034*/ 	.byte	0x00, 0xf0, 0x11, 0x00


	//----- nvinfo : EIATTR_KPARAM_INFO
	.align		4
.L_13:
        /*0038*/ 	.byte	0x04, 0x17
        /*003a*/ 	.short	(.L_15 - .L_14)
.L_14:
        /*003c*/ 	.word	0x00000000
        /*0040*/ 	.short	0x0002
        /*0042*/ 	.short	0x0010
        /*0044*/ 	.byte	0x00, 0xf5, 0x21, 0x00


	//----- nvinfo : EIATTR_KPARAM_INFO
	.align		4
.L_15:
        /*0048*/ 	.byte	0x04, 0x17
        /*004a*/ 	.short	(.L_17 - .L_16)
.L_16:
        /*004c*/ 	.word	0x00000000
        /*0050*/ 	.short	0x0001
        /*0052*/ 	.short	0x0008
        /*0054*/ 	.byte	0x00, 0xf5, 0x21, 0x00


	//----- nvinfo : EIATTR_KPARAM_INFO
	.align		4
.L_17:
        /*0058*/ 	.byte	0x04, 0x17
        /*005a*/ 	.short	(.L_19 - .L_18)
.L_18:
        /*005c*/ 	.word	0x00000000
        /*0060*/ 	.short	0x0000
        /*0062*/ 	.short	0x0000
        /*0064*/ 	.byte	0x00, 0xf5, 0x21, 0x00


	//----- nvinfo : EIATTR_SPARSE_MMA_MASK
	.align		4
.L_19:
        /*0068*/ 	.byte	0x03, 0x50
        /*006a*/ 	.short	0x0000


	//----- nvinfo : EIATTR_MAXREG_COUNT
	.align		4
        /*006c*/ 	.byte	0x03, 0x1b
        /*006e*/ 	.short	0x00ff


	//----- nvinfo : EIATTR_MERCURY_ISA_VERSION
	.align		4
        /*0070*/ 	.byte	0x03, 0x5f
        /*0072*/ 	.short	0x0101


	//----- nvinfo : EIATTR_VRC_CTA_INIT_COUNT
	.align		4
        /*0074*/ 	.byte	0x02, 0x4a
	.zero		1
	.zero		1


	//----- nvinfo : EIATTR_EXIT_INSTR_OFFSETS
	.align		4
        /*0078*/ 	.byte	0x04, 0x1c
        /*007a*/ 	.short	(.L_21 - .L_20)


	//   ....[0]....
.L_20:
        /*007c*/ 	.word	0x000000d0


	//   ....[1]....
        /*0080*/ 	.word	0x000008e0


	//----- nvinfo : EIATTR_CBANK_PARAM_SIZE
	.align		4
.L_21:
        /*0084*/ 	.byte	0x03, 0x19
        /*0086*/ 	.short	0x0024


	//----- nvinfo : EIATTR_PARAM_CBANK
	.align		4
        /*0088*/ 	.byte	0x04, 0x0a
        /*008a*/ 	.short	(.L_23 - .L_22)
	.align		4
.L_22:
        /*008c*/ 	.word	index@(.nv.constant0._Z16matrixMultiply1DPKiS0_Piiii)
        /*0090*/ 	.short	0x0380
        /*0092*/ 	.short	0x0024


	//----- nvinfo : EIATTR_SW_WAR
	.align		4
.L_23:
        /*0094*/ 	.byte	0x04, 0x36
        /*0096*/ 	.short	(.L_25 - .L_24)
.L_24:
        /*0098*/ 	.word	0x00000008
.L_25:


//--------------------- .nv.callgraph             --------------------------
	.section	.nv.callgraph,"",@"SHT_CUDA_CALLGRAPH"
	.align	4
	.sectionentsize	8
	.align		4
        /*0000*/ 	.word	0x00000000
	.align		4
        /*0004*/ 	.word	0xffffffff
	.align		4
        /*0008*/ 	.word	0x00000000
	.align		4
        /*000c*/ 	.word	0xfffffffe
	.align		4
        /*0010*/ 	.word	0x00000000
	.align		4
        /*0014*/ 	.word	0xfffffffd
	.align		4
        /*0018*/ 	.word	0x00000000
	.align		4
        /*001c*/ 	.word	0xfffffffc


//--------------------- .text._Z16matrixMultiply1DPKiS0_Piiii --------------------------
	.section	.text._Z16matrixMultiply1DPKiS0_Piiii,"ax",@progbits
	.align	128
        .global         _Z16matrixMultiply1DPKiS0_Piiii
        .type           _Z16matrixMultiply1DPKiS0_Piiii,@function
        .size           _Z16matrixMultiply1DPKiS0_Piiii,(.L_x_5 - _Z16matrixMultiply1DPKiS0_Piiii)
        .other          _Z16matrixMultiply1DPKiS0_Piiii,@"STO_CUDA_ENTRY STV_DEFAULT"
_Z16matrixMultiply1DPKiS0_Piiii:
.text._Z16matrixMultiply1DPKiS0_Piiii:
[----:B------:R-:W-:Y:S01]  /*0000*/  LDC R1, c[0x0][0x37c] ;  /* 0x0000df00ff017b82 */ /* 0x000fe20000000800 */
[----:B------:R-:W0:Y:S07]  /*0010*/  S2R R5, SR_TID.X ;  /* 0x0000000000057919 */ /* 0x000e2e0000002100 */
[----:B------:R-:W1:Y:S01]  /*0020*/  LDC R16, c[0x0][0x364] ;  /* 0x0000d900ff107b82 */ /* 0x000e620000000800 */
[----:B------:R-:W2:Y:S01]  /*0030*/  LDCU UR6, c[0x0][0x398] ;  /* 0x00007300ff0677ac */ /* 0x000ea20008000800 */
[----:B------:R-:W1:Y:S06]  /*0040*/  S2R R3, SR_TID.Y ;  /* 0x0000000000037919 */ /* 0x000e6c0000002200 */
[----:B------:R-:W0:Y:S08]  /*0050*/  S2UR UR5, SR_CTAID.X ;  /* 0x00000000000579c3 */ /* 0x000e300000002500 */
[----:B------:R-:W0:Y:S08]  /*0060*/  LDC R0, c[0x0][0x360] ;  /* 0x0000d800ff007b82 */ /* 0x000e300000000800 */
[----:B------:R-:W1:Y:S08]  /*0070*/  S2UR UR4, SR_CTAID.Y ;  /* 0x00000000000479c3 */ /* 0x000e700000002600 */
[----:B------:R-:W3:Y:S01]  /*0080*/  LDC R17, c[0x0][0x3a0] ;  /* 0x0000e800ff117b82 */ /* 0x000ee20000000800 */
[----:B0-----:R-:W-:-:S02]  /*0090*/  IMAD R0, R0, UR5, R5 ;  /* 0x0000000500007c24 */ /* 0x001fc4000f8e0205 */
[----:B-1----:R-:W-:-:S03]  /*00a0*/  IMAD R16, R16, UR4, R3 ;  /* 0x0000000410107c24 */ /* 0x002fc6000f8e0203 */
[----:B---3--:R-:W-:-:S04]  /*00b0*/  ISETP.GE.AND P0, PT, R0, R17, PT ;  /* 0x000000110000720c */ /* 0x008fc80003f06270 */
[----:B--2---:R-:W-:-:S13]  /*00c0*/  ISETP.GE.OR P0, PT, R16, UR6, P0 ;  /* 0x0000000610007c0c */ /* 0x004fda0008706670 */
[----:B------:R-:W-:Y:S05]  /*00d0*/  @P0 EXIT ;  /* 0x000000000000094d */ /* 0x000fea0003800000 */
[----:B------:R-:W0:Y:S01]  /*00e0*/  LDC R19, c[0x0][0x39c] ;  /* 0x0000e700ff137b82 */ /* 0x000e220000000800 */
[----:B------:R-:W1:Y:S01]  /*00f0*/  LDCU.64 UR4, c[0x0][0x358] ;  /* 0x00006b00ff0477ac */ /* 0x000e620008000a00 */
[----:B------:R-:W-:Y:S01]  /*0100*/  HFMA2 R24, -RZ, RZ, 0, 0 ;  /* 0x00000000ff187431 */ /* 0x000fe200000001ff */
[----:B0-----:R-:W-:-:S13]  /*0110*/  ISETP.GE.AND P0, PT, R19, 0x1, PT ;  /* 0x000000011300780c */ /* 0x001fda0003f06270 */
[----:B-1----:R-:W-:Y:S05]  /*0120*/  @!P0 BRA `(.L_x_0) ;  /* 0x0000000400dc8947 */ /* 0x002fea0003800000 */
[C---:B------:R-:W-:Y:S01]  /*0130*/  ISETP.GE.U32.AND P1, PT, R19.reuse, 0x8, PT ;  /* 0x000000081300780c */ /* 0x040fe20003f26070 */
[----:B------:R-:W-:Y:S01]  /*0140*/  IMAD R20, R16, R19, RZ ;  /* 0x0000001310147224 */ /* 0x000fe200078e02ff */
[----:B------:R-:W-:Y:S02]  /*0150*/  LOP3.LUT R27, R19, 0x7, RZ, 0xc0, !PT ;  /* 0x00000007131b7812 */ /* 0x000fe400078ec0ff */
[----:B------:R-:W-:Y:S02]  /*0160*/  MOV R21, RZ ;  /* 0x000000ff00157202 */ /* 0x000fe40000000f00 */
[----:B------:R-:W-:Y:S02]  /*0170*/  ISETP.NE.AND P0, PT, R27, RZ, PT ;  /* 0x000000ff1b00720c */ /* 0x000fe40003f05270 */
[----:B------:R-:W-:-:S05]  /*0180*/  MOV R24, RZ ;  /* 0x000000ff00187202 */ /* 0x000fca0000000f00 */
[----:B------:R-:W-:Y:S06]  /*0190*/  @!P1 BRA `(.L_x_1) ;  /* 0x0000000000c09947 */ /* 0x000fec0003800000 */
[----:B------:R-:W0:Y:S01]  /*01a0*/  LDC.64 R2, c[0x0][0x380] ;  /* 0x0000e000ff027b82 */ /* 0x000e220000000a00 */
[----:B------:R-:W-:Y:S02]  /*01b0*/  LOP3.LUT R21, R19, 0x7ffffff8, RZ, 0xc0, !PT ;  /* 0x7ffffff813157812 */ /* 0x000fe400078ec0ff */
[----:B------:R-:W-:Y:S02]  /*01c0*/  MOV R24, RZ ;  /* 0x000000ff00187202 */ /* 0x000fe40000000f00 */
[----:B------:R-:W-:Y:S02]  /*01d0*/  MOV R18, R0 ;  /* 0x0000000000127202 */ /* 0x000fe40000000f00 */
[----:B------:R-:W-:Y:S01]  /*01e0*/  IADD3 R22, PT, PT, -R21, RZ, RZ ;  /* 0x000000ff15167210 */ /* 0x000fe20007ffe1ff */
[----:B0-----:R-:W-:-:S03]  /*01f0*/  IMAD.WIDE.U32 R2, R20, 0x4, R2 ;  /* 0x0000000414027825 */ /* 0x001fc600078e0002 */
[----:B------:R-:W-:-:S04]  /*0200*/  IADD3 R4, P1, PT, R2, 0x10, RZ ;  /* 0x0000001002047810 */ /* 0x000fc80007f3e0ff */
[----:B------:R-:W-:-:S09]  /*0210*/  IADD3.X R3, PT, PT, RZ, R3, RZ, P1, !PT ;  /* 0x00000003ff037210 */ /* 0x000fd20000ffe4ff */
.L_x_2:
[----:B------:R-:W0:Y:S01]  /*0220*/  LDC.64 R14, c[0x0][0x388] ;  /* 0x0000e200ff0e7b82 */ /* 0x000e220000000a00 */
[----:B------:R-:W-:-:S05]  /*0230*/  MOV R2, R4 ;  /* 0x0000000400027202 */ /* 0x000fca0000000f00 */
[----:B------:R-:W2:Y:S04]  /*0240*/  LDG.E R25, desc[UR4][R2.64+-0x10] ;  /* 0xfffff00402197981 */ /* 0x000ea8000c1e1900 */
[----:B------:R-:W3:Y:S04]  /*0250*/  LDG.E R23, desc[UR4][R2.64+-0xc] ;  /* 0xfffff40402177981 */ /* 0x000ee8000c1e1900 */
[----:B------:R-:W4:Y:S04]  /*0260*/  LDG.E R29, desc[UR4][R2.64+-0x8] ;  /* 0xfffff804021d7981 */ /* 0x000f28000c1e1900 */
[----:B------:R-:W5:Y:S01]  /*0270*/  LDG.E R28, desc[UR4][R2.64+-0x4] ;  /* 0xfffffc04021c7981 */ /* 0x000f62000c1e1900 */
[----:B0-----:R-:W-:-:S05]  /*0280*/  IMAD.WIDE R14, R18, 0x4, R14 ;  /* 0x00000004120e7825 */ /* 0x001fca00078e020e */
[----:B------:R0:W2:Y:S01]  /*0290*/  LDG.E R26, desc[UR4][R14.64] ;  /* 0x000000040e1a7981 */ /* 0x0000a2000c1e1900 */
[----:B------:R-:W-:-:S04]  /*02a0*/  IMAD.WIDE R12, R17, 0x4, R14 ;  /* 0x00000004110c7825 */ /* 0x000fc800078e020e */
[C---:B------:R-:W-:Y:S02]  /*02b0*/  IMAD.WIDE R4, R17.reuse, 0x4, R12 ;  /* 0x0000000411047825 */ /* 0x040fe400078e020c */
[----:B------:R-:W3:Y:S02]  /*02c0*/  LDG.E R12, desc[UR4][R12.64] ;  /* 0x000000040c0c7981 */ /* 0x000ee4000c1e1900 */
[C---:B------:R-:W-:Y:S02]  /*02d0*/  IMAD.WIDE R8, R17.reuse, 0x4, R4 ;  /* 0x0000000411087825 */ /* 0x040fe400078e0204 */
[----:B------:R-:W4:Y:S02]  /*02e0*/  LDG.E R4, desc[UR4][R4.64] ;  /* 0x0000000404047981 */ /* 0x000f24000c1e1900 */
[C---:B------:R-:W-:Y:S02]  /*02f0*/  IMAD.WIDE R6, R17.reuse, 0x4, R8 ;  /* 0x0000000411067825 */ /* 0x040fe400078e0208 */
[----:B------:R-:W5:Y:S02]  /*0300*/  LDG.E R8, desc[UR4][R8.64] ;  /* 0x0000000408087981 */ /* 0x000f64000c1e1900 */
[----:B------:R-:W-:-:S02]  /*0310*/  IMAD.WIDE R10, R17, 0x4, R6 ;  /* 0x00000004110a7825 */ /* 0x000fc400078e0206 */
[----:B------:R-:W5:Y:S04]  /*0320*/  LDG.E R5, desc[UR4][R2.64] ;  /* 0x0000000402057981 */ /* 0x000f68000c1e1900 */
[----:B------:R-:W5:Y:S01]  /*0330*/  LDG.E R6, desc[UR4][R6.64] ;  /* 0x0000000406067981 */ /* 0x000f62000c1e1900 */
[----:B0-----:R-:W-:-:S03]  /*0340*/  IMAD.WIDE R14, R17, 0x4, R10 ;  /* 0x00000004110e7825 */ /* 0x001fc600078e020a */
[----:B------:R-:W5:Y:S04]  /*0350*/  LDG.E R10, desc[UR4][R10.64] ;  /* 0x000000040a0a7981 */ /* 0x000f68000c1e1900 */
[----:B------:R-:W5:Y:S04]  /*0360*/  LDG.E R13, desc[UR4][R14.64] ;  /* 0x000000040e0d7981 */ /* 0x000f68000c1e1900 */
[----:B------:R-:W5:Y:S04]  /*0370*/  LDG.E R7, desc[UR4][R2.64+0x4] ;  /* 0x0000040402077981 */ /* 0x000f68000c1e1900 */
[----:B------:R-:W5:Y:S01]  /*0380*/  LDG.E R9, desc[UR4][R2.64+0xc] ;  /* 0x00000c0402097981 */ /* 0x000f62000c1e1900 */
[----:B--2---:R-:W-:-:S02]  /*0390*/  IMAD R26, R25, R26, R24 ;  /* 0x0000001a191a7224 */ /* 0x004fc400078e0218 */
[----:B------:R-:W-:Y:S02]  /*03a0*/  IMAD.WIDE R24, R17, 0x4, R14 ;  /* 0x0000000411187825 */ /* 0x000fe400078e020e */
[----:B------:R0:W2:Y:S04]  /*03b0*/  LDG.E R14, desc[UR4][R2.64+0x8] ;  /* 0x00000804020e7981 */ /* 0x0000a8000c1e1900 */
[----:B------:R-:W2:Y:S01]  /*03c0*/  LDG.E R24, desc[UR4][R24.64] ;  /* 0x0000000418187981 */ /* 0x000ea2000c1e1900 */
[----:B---3--:R-:W-:Y:S01]  /*03d0*/  IMAD R12, R23, R12, R26 ;  /* 0x0000000c170c7224 */ /* 0x008fe200078e021a */
[----:B------:R-:W-:-:S03]  /*03e0*/  IADD3 R22, PT, PT, R22, 0x8, RZ ;  /* 0x0000000816167810 */ /* 0x000fc60007ffe0ff */
[----:B----4-:R-:W-:Y:S01]  /*03f0*/  IMAD R29, R29, R4, R12 ;  /* 0x000000041d1d7224 */ /* 0x010fe200078e020c */
[----:B------:R-:W-:-:S03]  /*0400*/  ISETP.NE.AND P1, PT, R22, RZ, PT ;  /* 0x000000ff1600720c */ /* 0x000fc60003f25270 */
[----:B-----5:R-:W-:Y:S01]  /*0410*/  IMAD R8, R28, R8, R29 ;  /* 0x000000081c087224 */ /* 0x020fe200078e021d */
[----:B------:R-:W-:-:S03]  /*0420*/  IADD3 R4, P2, PT, R2, 0x20, RZ ;  /* 0x0000002002047810 */ /* 0x000fc60007f5e0ff */
[----:B------:R-:W-:Y:S01]  /*0430*/  IMAD R5, R5, R6, R8 ;  /* 0x0000000605057224 */ /* 0x000fe200078e0208 */
[----:B0-----:R-:W-:Y:S02]  /*0440*/  IADD3.X R3, PT, PT, RZ, R3, RZ, P2, !PT ;  /* 0x00000003ff037210 */ /* 0x001fe400017fe4ff */
[----:B------:R-:W-:Y:S01]  /*0450*/  LEA R18, R17, R18, 0x3 ;  /* 0x0000001211127211 */ /* 0x000fe200078e18ff */
[----:B------:R-:W-:-:S04]  /*0460*/  IMAD R5, R7, R10, R5 ;  /* 0x0000000a07057224 */ /* 0x000fc800078e0205 */
[----:B--2---:R-:W-:-:S04]  /*0470*/  IMAD R5, R14, R13, R5 ;  /* 0x0000000d0e057224 */ /* 0x004fc800078e0205 */
[----:B------:R-:W-:Y:S01]  /*0480*/  IMAD R24, R9, R24, R5 ;  /* 0x0000001809187224 */ /* 0x000fe200078e0205 */
[----:B------:R-:W-:Y:S06]  /*0490*/  @P1 BRA `(.L_x_2) ;  /* 0xfffffffc00601947 */ /* 0x000fec000383ffff */
.L_x_1:
[----:B------:R-:W-:Y:S05]  /*04a0*/  @!P0 BRA `(.L_x_0) ;  /* 0x0000000000fc8947 */ /* 0x000fea0003800000 */
[----:B------:R-:W-:Y:S02]  /*04b0*/  ISETP.GE.U32.AND P1, PT, R27, 0x4, PT ;  /* 0x000000041b00780c */ /* 0x000fe40003f26070 */
[----:B------:R-:W-:-:S04]  /*04c0*/  LOP3.LUT R14, R19, 0x3, RZ, 0xc0, !PT ;  /* 0x00000003130e7812 */ /* 0x000fc800078ec0ff */
[----:B------:R-:W-:-:S07]  /*04d0*/  ISETP.NE.AND P0, PT, R14, RZ, PT ;  /* 0x000000ff0e00720c */ /* 0x000fce0003f05270 */
[----:B------:R-:W-:Y:S06]  /*04e0*/  @!P1 BRA `(.L_x_3) ;  /* 0x00000000006c9947 */ /* 0x000fec0003800000 */
[----:B------:R-:W0:Y:S01]  /*04f0*/  LDC.64 R4, c[0x0][0x388] ;  /* 0x0000e200ff047b82 */ /* 0x000e220000000a00 */
[----:B------:R-:W1:Y:S01]  /*0500*/  LDCU.64 UR6, c[0x0][0x380] ;  /* 0x00007000ff0677ac */ /* 0x000e620008000a00 */
[----:B------:R-:W-:Y:S01]  /*0510*/  IMAD R7, R21, R17, R0 ;  /* 0x0000001115077224 */ /* 0x000fe200078e0200 */
[CC--:B------:R-:W-:Y:S02]  /*0520*/  IADD3 R3, PT, PT, R20.reuse, R21.reuse, RZ ;  /* 0x0000001514037210 */ /* 0x0c0fe40007ffe0ff */
[----:B------:R-:W-:-:S03]  /*0530*/  IADD3 R8, P1, PT, R20, R21, RZ ;  /* 0x0000001514087210 */ /* 0x000fc60007f3e0ff */
[----:B------:R-:W2:Y:S01]  /*0540*/  LDC.64 R12, c[0x0][0x380] ;  /* 0x0000e000ff0c7b82 */ /* 0x000ea20000000a00 */
[----:B0-----:R-:W-:-:S04]  /*0550*/  IMAD.WIDE R4, R7, 0x4, R4 ;  /* 0x0000000407047825 */ /* 0x001fc800078e0204 */
[----:B------:R-:W-:Y:S02]  /*0560*/  IMAD.WIDE R6, R17, 0x4, R4 ;  /* 0x0000000411067825 */ /* 0x000fe400078e0204 */
[----:B------:R-:W3:Y:S02]  /*0570*/  LDG.E R4, desc[UR4][R4.64] ;  /* 0x0000000404047981 */ /* 0x000ee4000c1e1900 */
[----:B--2---:R-:W-:Y:S01]  /*0580*/  IMAD.WIDE.U32 R12, R3, 0x4, R12 ;  /* 0x00000004030c7825 */ /* 0x004fe200078e000c */
[----:B------:R-:W-:Y:S02]  /*0590*/  IADD3.X R3, PT, PT, RZ, RZ, RZ, P1, !PT ;  /* 0x000000ffff037210 */ /* 0x000fe40000ffe4ff */
[----:B-1----:R-:W-:-:S03]  /*05a0*/  LEA R2, P1, R8, UR6, 0x2 ;  /* 0x0000000608027c11 */ /* 0x002fc6000f8210ff */
[----:B------:R-:W3:Y:S01]  /*05b0*/  LDG.E R13, desc[UR4][R12.64] ;  /* 0x000000040c0d7981 */ /* 0x000ee2000c1e1900 */
[----:B------:R-:W-:Y:S01]  /*05c0*/  LEA.HI.X R3, R8, UR7, R3, 0x2, P1 ;  /* 0x0000000708037c11 */ /* 0x000fe200088f1403 */
[C---:B------:R-:W-:Y:S02]  /*05d0*/  IMAD.WIDE R8, R17.reuse, 0x4, R6 ;  /* 0x0000000411087825 */ /* 0x040fe400078e0206 */
[----:B------:R-:W2:Y:S04]  /*05e0*/  LDG.E R6, desc[UR4][R6.64] ;  /* 0x0000000406067981 */ /* 0x000ea8000c1e1900 */
[----:B------:R-:W2:Y:S01]  /*05f0*/  LDG.E R15, desc[UR4][R2.64+0x4] ;  /* 0x00000404020f7981 */ /* 0x000ea2000c1e1900 */
[----:B------:R-:W-:-:S03]  /*0600*/  IMAD.WIDE R10, R17, 0x4, R8 ;  /* 0x00000004110a7825 */ /* 0x000fc600078e0208 */
[----:B------:R-:W4:Y:S04]  /*0610*/  LDG.E R22, desc[UR4][R8.64] ;  /* 0x0000000408167981 */ /* 0x000f28000c1e1900 */
[----:B------:R-:W4:Y:S04]  /*0620*/  LDG.E R18, desc[UR4][R2.64+0x8] ;  /* 0x0000080402127981 */ /* 0x000f28000c1e1900 */
[----:B------:R-:W5:Y:S04]  /*0630*/  LDG.E R26, desc[UR4][R2.64+0xc] ;  /* 0x00000c04021a7981 */ /* 0x000f68000c1e1900 */
[----:B------:R-:W5:Y:S01]  /*0640*/  LDG.E R10, desc[UR4][R10.64] ;  /* 0x000000040a0a7981 */ /* 0x000f62000c1e1900 */
[----:B------:R-:W-:Y:S01]  /*0650*/  IADD3 R21, PT, PT, R21, 0x4, RZ ;  /* 0x0000000415157810 */ /* 0x000fe20007ffe0ff */
[----:B---3--:R-:W-:-:S04]  /*0660*/  IMAD R24, R13, R4, R24 ;  /* 0x000000040d187224 */ /* 0x008fc800078e0218 */
[----:B--2---:R-:W-:-:S04]  /*0670*/  IMAD R15, R15, R6, R24 ;  /* 0x000000060f0f7224 */ /* 0x004fc800078e0218 */
[----:B----4-:R-:W-:-:S04]  /*0680*/  IMAD R15, R18, R22, R15 ;  /* 0x00000016120f7224 */ /* 0x010fc800078e020f */
[----:B-----5:R-:W-:-:S07]  /*0690*/  IMAD R24, R26, R10, R15 ;  /* 0x0000000a1a187224 */ /* 0x020fce00078e020f */
.L_x_3:
[----:B------:R-:W-:Y:S05]  /*06a0*/  @!P0 BRA `(.L_x_0) ;  /* 0x00000000007c8947 */ /* 0x000fea0003800000 */
[----:B------:R-:W-:Y:S01]  /*06b0*/  ISETP.NE.AND P1, PT, R14, 0x1, PT ;  /* 0x000000010e00780c */ /* 0x000fe20003f25270 */
[----:B------:R-:W0:Y:S01]  /*06c0*/  LDC.64 R10, c[0x0][0x380] ;  /* 0x0000e000ff0a7b82 */ /* 0x000e220000000a00 */
[----:B------:R-:W-:-:S04]  /*06d0*/  LOP3.LUT R19, R19, 0x1, RZ, 0xc0, !PT ;  /* 0x0000000113137812 */ /* 0x000fc800078ec0ff */
[----:B------:R-:W-:-:S03]  /*06e0*/  ISETP.NE.U32.AND P0, PT, R19, 0x1, PT ;  /* 0x000000011300780c */ /* 0x000fc60003f05070 */
[----:B------:R-:W1:Y:S04]  /*06f0*/  LDC.64 R8, c[0x0][0x388] ;  /* 0x0000e200ff087b82 */ /* 0x000e680000000a00 */
[CC--:B------:R-:W-:Y:S02]  /*0700*/  @P1 IADD3 R13, PT, PT, R20.reuse, R21.reuse, RZ ;  /* 0x00000015140d1210 */ /* 0x0c0fe40007ffe0ff */
[----:B------:R-:W-:Y:S02]  /*0710*/  @P1 IADD3 R12, P2, PT, R20, R21, RZ ;  /* 0x00000015140c1210 */ /* 0x000fe40007f5e0ff */
[----:B------:R-:W2:Y:S02]  /*0720*/  @P1 LDC.64 R2, c[0x0][0x380] ;  /* 0x0000e000ff021b82 */ /* 0x000ea40000000a00 */
[----:B------:R-:W-:-:S06]  /*0730*/  @P1 IADD3.X R14, PT, PT, RZ, RZ, RZ, P2, !PT ;  /* 0x000000ffff0e1210 */ /* 0x000fcc00017fe4ff */
[----:B------:R-:W3:Y:S01]  /*0740*/  LDC.64 R4, c[0x0][0x380] ;  /* 0x0000e000ff047b82 */ /* 0x000ee20000000a00 */
[----:B0-----:R-:W-:-:S04]  /*0750*/  @P1 IMAD.WIDE.U32 R10, R13, 0x4, R10 ;  /* 0x000000040d0a1825 */ /* 0x001fc800078e000a */
[C---:B------:R-:W-:Y:S01]  /*0760*/  @P1 IMAD R13, R21.reuse, R17, R0 ;  /* 0x00000011150d1224 */ /* 0x040fe200078e0200 */
[----:B------:R-:W-:Y:S01]  /*0770*/  @P1 IADD3 R21, PT, PT, R21, 0x2, RZ ;  /* 0x0000000215151810 */ /* 0x000fe20007ffe0ff */
[----:B------:R-:W4:Y:S01]  /*0780*/  @P1 LDG.E R11, desc[UR4][R10.64] ;  /* 0x000000040a0b1981 */ /* 0x000f22000c1e1900 */
[----:B------:R-:W0:Y:S01]  /*0790*/  LDC.64 R6, c[0x0][0x388] ;  /* 0x0000e200ff067b82 */ /* 0x000e220000000a00 */
[----:B-1----:R-:W-:Y:S01]  /*07a0*/  @P1 IMAD.WIDE R8, R13, 0x4, R8 ;  /* 0x000000040d081825 */ /* 0x002fe200078e0208 */
[----:B------:R-:W-:Y:S02]  /*07b0*/  @!P0 IADD3 R15, PT, PT, R20, R21, RZ ;  /* 0x00000015140f8210 */ /* 0x000fe40007ffe0ff */
[----:B--2---:R-:W-:Y:S01]  /*07c0*/  @P1 LEA R2, P2, R12, R2, 0x2 ;  /* 0x000000020c021211 */ /* 0x004fe200078410ff */
[----:B------:R-:W-:-:S03]  /*07d0*/  @!P0 IMAD R21, R21, R17, R0 ;  /* 0x0000001115158224 */ /* 0x000fc600078e0200 */
[----:B------:R-:W-:Y:S01]  /*07e0*/  @P1 LEA.HI.X R3, R12, R3, R14, 0x2, P2 ;  /* 0x000000030c031211 */ /* 0x000fe200010f140e */
[----:B------:R-:W-:Y:S01]  /*07f0*/  @P1 IMAD.WIDE R12, R17, 0x4, R8 ;  /* 0x00000004110c1825 */ /* 0x000fe200078e0208 */
[----:B------:R-:W4:Y:S03]  /*0800*/  @P1 LDG.E R14, desc[UR4][R8.64] ;  /* 0x00000004080e1981 */ /* 0x000f26000c1e1900 */
[----:B---3--:R-:W-:Y:S01]  /*0810*/  @!P0 IMAD.WIDE.U32 R4, R15, 0x4, R4 ;  /* 0x000000040f048825 */ /* 0x008fe200078e0004 */
[----:B------:R-:W2:Y:S04]  /*0820*/  @P1 LDG.E R2, desc[UR4][R2.64+0x4] ;  /* 0x0000040402021981 */ /* 0x000ea8000c1e1900 */
[----:B------:R-:W2:Y:S01]  /*0830*/  @P1 LDG.E R12, desc[UR4][R12.64] ;  /* 0x000000040c0c1981 */ /* 0x000ea2000c1e1900 */
[----:B0-----:R-:W-:-:S03]  /*0840*/  @!P0 IMAD.WIDE R6, R21, 0x4, R6 ;  /* 0x0000000415068825 */ /* 0x001fc600078e0206 */
[----:B------:R-:W3:Y:S04]  /*0850*/  @!P0 LDG.E R5, desc[UR4][R4.64] ;  /* 0x0000000404058981 */ /* 0x000ee8000c1e1900 */
[----:B------:R-:W3:Y:S01]  /*0860*/  @!P0 LDG.E R6, desc[UR4][R6.64] ;  /* 0x0000000406068981 */ /* 0x000ee2000c1e1900 */
[----:B----4-:R-:W-:-:S04]  /*0870*/  @P1 IMAD R11, R11, R14, R24 ;  /* 0x0000000e0b0b1224 */ /* 0x010fc800078e0218 */
[----:B--2---:R-:W-:-:S04]  /*0880*/  @P1 IMAD R24, R2, R12, R11 ;  /* 0x0000000c02181224 */ /* 0x004fc800078e020b */
[----:B---3--:R-:W-:-:S07]  /*0890*/  @!P0 IMAD R24, R5, R6, R24 ;  /* 0x0000000605188224 */ /* 0x008fce00078e0218 */
.L_x_0:
[----:B------:R-:W0:Y:S01]  /*08a0*/  LDC.64 R2, c[0x0][0x390] ;  /* 0x0000e400ff027b82 */ /* 0x000e220000000a00 */
[----:B------:R-:W-:-:S04]  /*08b0*/  IMAD R17, R16, R17, R0 ;  /* 0x0000001110117224 */ /* 0x000fc800078e0200 */
[----:B0-----:R-:W-:-:S05]  /*08c0*/  IMAD.WIDE R2, R17, 0x4, R2 ;  /* 0x0000000411027825 */ /* 0x001fca00078e0202 */
[----:B------:R-:W-:Y:S01]  /*08d0*/  STG.E desc[UR4][R2.64], R24 ;  /* 0x0000001802007986 */ /* 0x000fe2000c101904 */
[----:B------:R-:W-:Y:S05]  /*08e0*/  EXIT ;  /* 0x000000000000794d */ /* 0x000fea0003800000 */
.L_x_4:
[----:B------:R-:W-:-:S00]  /*08f0*/  BRA `(.L_x_4) ;  /* 0xfffffffc00fc7947 */ /* 0x000fc0000383ffff */
[----:B------:R-:W-:-:S00]  /*0900*/  NOP ;  /* 0x0000000000007918 */ /* 0x000fc00000000000 */
[----:B------:R-:W-:-:S00]  /*0910*/  NOP ;  /* 0x0000000000007918 */ /* 0x000fc00000000000 */
[----:B------:R-:W-:-:S00]  /*0920*/  NOP ;  /* 0x0000000000007918 */ /* 0x000fc00000000000 */
[----:B------:R-:W-:-:S00]  /*0930*/  NOP ;  /* 0x0000000000007918 */ /* 0x000fc00000000000 */
[----:B------:R-:W-:-:S00]  /*0940*/  NOP ;  /* 0x0000000000007918 */ /* 0x000fc00000000000 */
[----:B------:R-:W-:-:S00]  /*0950*/  NOP ;  /* 0x0000000000007918 */ /* 0x000fc00000000000 */
[----:B------:R-:W-:-:S00]  /*0960*/  NOP ;  /* 0x0000000000007918 */ /* 0x000fc00000000000 */
[----:B------:R-:W-:-:S00]  /*0970*/  NOP ;  /* 0x0000000000007918 */ /* 0x000fc00000000000 */
.L_x_5:


//--------------------- .nv.shared.reserved.0     --------------------------
	.section	.nv.shared.reserved.0,"aw",@nobits
	.weak		__nv_reservedSMEM_offset_0_alias
	.size		__nv_reservedSMEM_offset_0_alias, 0, 64
	.other		__nv_reservedSMEM_offset_0_alias,@"STO_CUDA_RESERVED_SHARED STV_DEFAULT"
__nv_reservedSMEM_offset_0_alias:
	.zero		0
	.zero		64


//--------------------- .nv.constant0._Z16matrixMultiply1DPKiS0_Piiii --------------------------
	.section	.nv.constant0._Z16matrixMultiply1DPKiS0_Piiii,"a",@progbits
	.sectionflags	@""
	.align	4
.nv.constant0._Z16matrixMultiply1DPKiS0_Piiii:
	.zero		932


//--------------------- SYMBOLS --------------------------

	.type		.nv.reservedSmem.offset0,@object
	.size		.nv.reservedSmem.offset0,0x4
